	.headerflags	@"EF_CUDA_TEXMODE_UNIFIED EF_CUDA_64BIT_ADDRESS EF_CUDA_ACCELERATORS EF_CUDA_SM90 EF_CUDA_VIRTUAL_SM(EF_CUDA_SM90)"
	.elftype	@"ET_EXEC"


//--------------------- .nv.info                  --------------------------
	.section	.nv.info,"",@"SHT_CUDA_INFO"
	.align	4


	//----- nvinfo : EIATTR_REGCOUNT
	.align		4
        /*0000*/ 	.byte	0x04, 0x2f
        /*0002*/ 	.short	(.L_3 - .L_2)
	.align		4
.L_2:
        /*0004*/ 	.word	index@(triton_poi_fused__native_batch_norm_legit_no_training_convolution_relu_46)
        /*0008*/ 	.word	0x00000017


	//----- nvinfo : EIATTR_MIN_STACK_SIZE
	.align		4
.L_3:
        /*000c*/ 	.byte	0x04, 0x12
        /*000e*/ 	.short	(.L_5 - .L_4)
	.align		4
.L_4:
        /*0010*/ 	.word	index@(triton_poi_fused__native_batch_norm_legit_no_training_convolution_relu_46)
        /*0014*/ 	.word	0x00000000


	//----- nvinfo : EIATTR_FRAME_SIZE
	.align		4
.L_5:
        /*0018*/ 	.byte	0x04, 0x11
        /*001a*/ 	.short	(.L_7 - .L_6)
	.align		4
.L_6:
        /*001c*/ 	.word	index@(triton_poi_fused__native_batch_norm_legit_no_training_convolution_relu_46)
        /*0020*/ 	.word	0x00000000


	//----- nvinfo : EIATTR_MIN_STACK_SIZE
	.align		4
.L_7:
        /*0024*/ 	.byte	0x04, 0x12
        /*0026*/ 	.short	(.L_9 - .L_8)
	.align		4
.L_8:
        /*0028*/ 	.word	index@(triton_poi_fused__native_batch_norm_legit_no_training_convolution_relu_46)
        /*002c*/ 	.word	0x00000000
.L_9:


//--------------------- .nv.info.triton_poi_fused__native_batch_norm_legit_no_training_convolution_relu_46 --------------------------
	.section	.nv.info.triton_poi_fused__native_batch_norm_legit_no_training_convolution_relu_46,"",@"SHT_CUDA_INFO"
	.sectionflags	@""
	.align	4


	//----- nvinfo : EIATTR_CUDA_API_VERSION
	.align		4
        /*0000*/ 	.byte	0x04, 0x37
        /*0002*/ 	.short	(.L_11 - .L_10)
.L_10:
        /*0004*/ 	.word	0x0000007c


	//----- nvinfo : EIATTR_KPARAM_INFO
	.align		4
.L_11:
        /*0008*/ 	.byte	0x04, 0x17
        /*000a*/ 	.short	(.L_13 - .L_12)
.L_12:
        /*000c*/ 	.word	0x00000000
        /*0010*/ 	.short	0x0007
        /*0012*/ 	.short	0x0038
        /*0014*/ 	.byte	0x00, 0xf0, 0x11, 0x00


	//----- nvinfo : EIATTR_KPARAM_INFO
	.align		4
.L_13:
        /*0018*/ 	.byte	0x04, 0x17
        /*001a*/ 	.short	(.L_15 - .L_14)
.L_14:
        /*001c*/ 	.word	0x00000000
        /*0020*/ 	.short	0x0006
        /*0022*/ 	.short	0x0030
        /*0024*/ 	.byte	0x00, 0xf4, 0x21, 0x00


	//----- nvinfo : EIATTR_KPARAM_INFO
	.align		4
.L_15:
        /*0028*/ 	.byte	0x04, 0x17
        /*002a*/ 	.short	(.L_17 - .L_16)
.L_16:
        /*002c*/ 	.word	0x00000000
        /*0030*/ 	.short	0x0005
        /*0032*/ 	.short	0x0028
        /*0034*/ 	.byte	0x00, 0xf4, 0x21, 0x00


	//----- nvinfo : EIATTR_KPARAM_INFO
	.align		4
.L_17:
        /*0038*/ 	.byte	0x04, 0x17
        /*003a*/ 	.short	(.L_19 - .L_18)
.L_18:
        /*003c*/ 	.word	0x00000000
        /*0040*/ 	.short	0x0004
        /*0042*/ 	.short	0x0020
        /*0044*/ 	.byte	0x00, 0xf4, 0x21, 0x00


	//----- nvinfo : EIATTR_KPARAM_INFO
	.align		4
.L_19:
        /*0048*/ 	.byte	0x04, 0x17
        /*004a*/ 	.short	(.L_21 - .L_20)
.L_20:
        /*004c*/ 	.word	0x00000000
        /*0050*/ 	.short	0x0003
        /*0052*/ 	.short	0x0018
        /*0054*/ 	.byte	0x00, 0xf4, 0x21, 0x00


	//----- nvinfo : EIATTR_KPARAM_INFO
	.align		4
.L_21:
        /*0058*/ 	.byte	0x04, 0x17
        /*005a*/ 	.short	(.L_23 - .L_22)
.L_22:
        /*005c*/ 	.word	0x00000000
        /*0060*/ 	.short	0x0002
        /*0062*/ 	.short	0x0010
        /*0064*/ 	.byte	0x00, 0xf4, 0x21, 0x00


	//----- nvinfo : EIATTR_KPARAM_INFO
	.align		4
.L_23:
        /*0068*/ 	.byte	0x04, 0x17
        /*006a*/ 	.short	(.L_25 - .L_24)
.L_24:
        /*006c*/ 	.word	0x00000000
        /*0070*/ 	.short	0x0001
        /*0072*/ 	.short	0x0008
        /*0074*/ 	.byte	0x00, 0xf4, 0x21, 0x00


	//----- nvinfo : EIATTR_KPARAM_INFO
	.align		4
.L_25:
        /*0078*/ 	.byte	0x04, 0x17
        /*007a*/ 	.short	(.L_27 - .L_26)
.L_26:
        /*007c*/ 	.word	0x00000000
        /*0080*/ 	.short	0x0000
        /*0082*/ 	.short	0x0000
        /*0084*/ 	.byte	0x00, 0xf4, 0x21, 0x00


	//----- nvinfo : EIATTR_SPARSE_MMA_MASK
	.align		4
.L_27:
        /*0088*/ 	.byte	0x03, 0x50
        /*008a*/ 	.short	0x0000


	//----- nvinfo : EIATTR_MAXREG_COUNT
	.align		4
        /*008c*/ 	.byte	0x03, 0x1b
        /*008e*/ 	.short	0x00ff


	//----- nvinfo : EIATTR_EXIT_INSTR_OFFSETS
	.align		4
        /*0090*/ 	.byte	0x04, 0x1c
        /*0092*/ 	.short	(.L_29 - .L_28)


	//   ....[0]....
.L_28:
        /*0094*/ 	.word	0x00000340


	//   ....[1]....
        /*0098*/ 	.word	0x00000360


	//----- nvinfo : EIATTR_REQNTID
	.align		4
.L_29:
        /*009c*/ 	.byte	0x04, 0x10
        /*009e*/ 	.short	(.L_31 - .L_30)
.L_30:
        /*00a0*/ 	.word	0x00000080
        /*00a4*/ 	.word	0x00000001
        /*00a8*/ 	.word	0x00000001


	//----- nvinfo : EIATTR_CBANK_PARAM_SIZE
	.align		4
.L_31:
        /*00ac*/ 	.byte	0x03, 0x19
        /*00ae*/ 	.short	0x003c


	//----- nvinfo : EIATTR_PARAM_CBANK
	.align		4
        /*00b0*/ 	.byte	0x04, 0x0a
        /*00b2*/ 	.short	(.L_33 - .L_32)
	.align		4
.L_32:
        /*00b4*/ 	.word	index@(.nv.constant0.triton_poi_fused__native_batch_norm_legit_no_training_convolution_relu_46)
        /*00b8*/ 	.short	0x0210
        /*00ba*/ 	.short	0x003c


	//----- nvinfo : EIATTR_SW_WAR
	.align		4
.L_33:
        /*00bc*/ 	.byte	0x04, 0x36
        /*00be*/ 	.short	(.L_35 - .L_34)
.L_34:
        /*00c0*/ 	.word	0x00000008
.L_35:


//--------------------- .nv.callgraph             --------------------------
	.section	.nv.callgraph,"",@"SHT_CUDA_CALLGRAPH"
	.align	4
	.sectionentsize	8
	.align		4
        /*0000*/ 	.word	0x00000000
	.align		4
        /*0004*/ 	.word	0xffffffff
	.align		4
        /*0008*/ 	.word	0x00000000
	.align		4
        /*000c*/ 	.word	0xfffffffe
	.align		4
        /*0010*/ 	.word	0x00000000
	.align		4
        /*0014*/ 	.word	0xfffffffd
	.align		4
        /*0018*/ 	.word	0x00000000
	.align		4
        /*001c*/ 	.word	0xfffffffc


//--------------------- .nv.constant4             --------------------------
	.section	.nv.constant4,"a",@progbits
	.align	8
	.align		8
.nv.constant4:
        /*0000*/ 	.dword	_$_str
	.align		8
        /*0008*/ 	.dword	_$_str_$_2


//--------------------- .text.triton_poi_fused__native_batch_norm_legit_no_training_convolution_relu_46 --------------------------
	.section	.text.triton_poi_fused__native_batch_norm_legit_no_training_convolution_relu_46,"ax",@progbits
	.align	128
        .global         triton_poi_fused__native_batch_norm_legit_no_training_convolution_relu_46
        .type           triton_poi_fused__native_batch_norm_legit_no_training_convolution_relu_46,@function
        .size           triton_poi_fused__native_batch_norm_legit_no_training_convolution_relu_46,(.L_x_1 - triton_poi_fused__native_batch_norm_legit_no_training_convolution_relu_46)
        .other          triton_poi_fused__native_batch_norm_legit_no_training_convolution_relu_46,@"STO_CUDA_ENTRY STV_DEFAULT"
triton_poi_fused__native_batch_norm_legit_no_training_convolution_relu_46:
.text.triton_poi_fused__native_batch_norm_legit_no_training_convolution_relu_46:
[----:B------:R-:W0:Y:S01]  /*0000*/  LDC R1, c[0x0][0x28] ;  /* 0x00000a00ff017b82 */ /* 0x000e220000000800 */
[----:B------:R-:W1:Y:S07]  /*0010*/  S2R R0, SR_TID.X ;  /* 0x0000000000007919 */ /* 0x000e6e0000002100 */
[----:B------:R-:W2:Y:S01]  /*0020*/  LDC.64 R12, c[0x0][0x228] ;  /* 0x00008a00ff0c7b82 */ /* 0x000ea20000000a00 */
[----:B------:R-:W-:Y:S01]  /*0030*/  CS2R R4, SRZ ;  /* 0x0000000000047805 */ /* 0x000fe2000001ff00 */
[----:B------:R-:W-:Y:S01]  /*0040*/  ULDC.64 UR4, c[0x0][0x208] ;  /* 0x0000820000047ab9 */ /* 0x000fe20000000a00 */
[----:B------:R-:W3:Y:S05]  /*0050*/  S2R R3, SR_CTAID.X ;  /* 0x0000000000037919 */ /* 0x000eea0000002500 */
[----:B------:R-:W4:Y:S08]  /*0060*/  LDC.64 R10, c[0x0][0x218] ;  /* 0x00008600ff0a7b82 */ /* 0x000f300000000a00 */
[----:B------:R-:W5:Y:S08]  /*0070*/  LDC.64 R14, c[0x0][0x220] ;  /* 0x00008800ff0e7b82 */ /* 0x000f700000000a00 */
[----:B------:R-:W5:Y:S01]  /*0080*/  LDC.64 R16, c[0x0][0x230] ;  /* 0x00008c00ff107b82 */ /* 0x000f620000000a00 */
[----:B-1----:R-:W-:-:S07]  /*0090*/  LOP3.LUT R0, R0, 0x7f, RZ, 0xc0, !PT ;  /* 0x0000007f00007812 */ /* 0x002fce00078ec0ff */
[----:B------:R-:W1:Y:S01]  /*00a0*/  LDC.64 R6, c[0x0][0x238] ;  /* 0x00008e00ff067b82 */ /* 0x000e620000000a00 */
[----:B---3--:R-:W-:-:S04]  /*00b0*/  LEA R0, R3, R0, 0x7 ;  /* 0x0000000003007211 */ /* 0x008fc800078e38ff */
[C---:B------:R-:W-:Y:S01]  /*00c0*/  ISETP.GE.AND P0, PT, R0.reuse, 0xa8, PT ;  /* 0x000000a80000780c */ /* 0x040fe20003f06270 */
[----:B------:R-:W-:-:S05]  /*00d0*/  IMAD.HI R2, R0, 0x30c30c31, RZ ;  /* 0x30c30c3100027827 */ /* 0x000fca00078e02ff */
[----:B------:R-:W-:-:S04]  /*00e0*/  SHF.R.U32.HI R3, RZ, 0x1f, R2 ;  /* 0x0000001fff037819 */ /* 0x000fc80000011602 */
[----:B------:R-:W-:-:S05]  /*00f0*/  LEA.HI.SX32 R3, R2, R3, 0x1d ;  /* 0x0000000302037211 */ /* 0x000fca00078feaff */
[----:B------:R-:W-:Y:S02]  /*0100*/  IMAD R19, R3, -0x2a, R0 ;  /* 0xffffffd603137824 */ /* 0x000fe400078e0200 */
[----:B------:R-:W3:Y:S02]  /*0110*/  LDC.64 R2, c[0x0][0x210] ;  /* 0x00008400ff027b82 */ /* 0x000ee40000000a00 */
[----:B--2---:R-:W-:-:S05]  /*0120*/  IMAD.WIDE R12, R19, 0x4, R12 ;  /* 0x00000004130c7825 */ /* 0x004fca00078e020c */
[----:B------:R5:W2:Y:S01]  /*0130*/  @!P0 LDG.E.EL R4, desc[UR4][R12.64] ;  /* 0x000000040c048981 */ /* 0x000aa2000c2e1900 */
[----:B------:R-:W-:Y:S01]  /*0140*/  CS2R R8, SRZ ;  /* 0x0000000000087805 */ /* 0x000fe2000001ff00 */
[----:B----4-:R-:W-:-:S05]  /*0150*/  IMAD.WIDE R10, R19, 0x4, R10 ;  /* 0x00000004130a7825 */ /* 0x010fca00078e020a */
[----:B------:R4:W2:Y:S01]  /*0160*/  @!P0 LDG.E.EL R8, desc[UR4][R10.64] ;  /* 0x000000040a088981 */ /* 0x0008a2000c2e1900 */
[----:B-----5:R-:W-:-:S04]  /*0170*/  IMAD.WIDE R12, R19, 0x4, R14 ;  /* 0x00000004130c7825 */ /* 0x020fc800078e020e */
[----:B---3--:R-:W-:Y:S01]  /*0180*/  IMAD.WIDE R2, R0, 0x4, R2 ;  /* 0x0000000400027825 */ /* 0x008fe200078e0202 */
[----:B------:R-:W3:Y:S04]  /*0190*/  @!P0 LDG.E.EL R9, desc[UR4][R12.64] ;  /* 0x000000040c098981 */ /* 0x000ee8000c2e1900 */
[----:B------:R-:W5:Y:S01]  /*01a0*/  @!P0 LDG.E R5, desc[UR4][R2.64] ;  /* 0x0000000402058981 */ /* 0x000f62000c1e1900 */
[----:B0-----:R-:W-:-:S04]  /*01b0*/  IMAD.WIDE R14, R19, 0x4, R16 ;  /* 0x00000004130e7825 */ /* 0x001fc800078e0210 */
[----:B-1----:R-:W-:Y:S01]  /*01c0*/  IMAD.WIDE R16, R19, 0x4, R6 ;  /* 0x0000000413107825 */ /* 0x002fe200078e0206 */
[----:B------:R-:W-:Y:S01]  /*01d0*/  CS2R R18, SRZ ;  /* 0x0000000000127805 */ /* 0x000fe2000001ff00 */
[----:B----4-:R-:W-:Y:S01]  /*01e0*/  HFMA2.MMA R11, -RZ, RZ, 1.625, 0 ;  /* 0x3e800000ff0b7435 */ /* 0x010fe200000001ff */
[----:B------:R-:W0:Y:S04]  /*01f0*/  LDC.64 R6, c[0x0][0x240] ;  /* 0x00009000ff067b82 */ /* 0x000e280000000a00 */
[----:B------:R-:W4:Y:S04]  /*0200*/  @!P0 LDG.E.EL R18, desc[UR4][R14.64] ;  /* 0x000000040e128981 */ /* 0x000f28000c2e1900 */
[----:B------:R-:W4:Y:S01]  /*0210*/  @!P0 LDG.E.EL R19, desc[UR4][R16.64] ;  /* 0x0000000410138981 */ /* 0x000f22000c2e1900 */
[----:B0-----:R-:W-:-:S04]  /*0220*/  IMAD.WIDE R6, R0, 0x4, R6 ;  /* 0x0000000400067825 */ /* 0x001fc800078e0206 */
[----:B--2---:R-:W-:-:S04]  /*0230*/  FADD R4, R4, 9.9999997473787516356e-06 ;  /* 0x3727c5ac04047421 */ /* 0x004fc80000000000 */
[----:B------:R-:W0:Y:S02]  /*0240*/  MUFU.SQRT R20, R4 ;  /* 0x0000000400147308 */ /* 0x000e240000002000 */
[C---:B0-----:R-:W-:Y:S02]  /*0250*/  FSETP.GT.AND P1, PT, R20.reuse, 8.50705917302346158658e+37, PT ;  /* 0x7e8000001400780b */ /* 0x041fe40003f24000 */
[----:B------:R-:W-:-:S11]  /*0260*/  FSETP.GEU.AND P2, PT, R20, 1.175494350822287508e-38, PT ;  /* 0x008000001400780b */ /* 0x000fd60003f4e000 */
[----:B------:R-:W-:-:S04]  /*0270*/  @P1 FMUL R20, R20, 0.25 ;  /* 0x3e80000014141820 */ /* 0x000fc80000400000 */
[----:B------:R-:W-:-:S06]  /*0280*/  @!P2 FMUL R20, R20, 16777216 ;  /* 0x4b8000001414a820 */ /* 0x000fcc0000400000 */
[----:B------:R-:W0:Y:S01]  /*0290*/  MUFU.RCP R20, R20 ;  /* 0x0000001400147308 */ /* 0x000e220000001000 */
[----:B------:R-:W-:Y:S01]  /*02a0*/  FSEL R11, R11, 1, P1 ;  /* 0x3f8000000b0b7808 */ /* 0x000fe20000800000 */
[----:B-----5:R-:W-:-:S04]  /*02b0*/  FADD R5, R8, R5 ;  /* 0x0000000508057221 */ /* 0x020fc80000000000 */
[----:B------:R-:W-:Y:S01]  /*02c0*/  @!P2 FMUL R11, R11, 16777216 ;  /* 0x4b8000000b0ba820 */ /* 0x000fe20000400000 */
[----:B---3--:R-:W-:-:S03]  /*02d0*/  FADD R9, R5, -R9 ;  /* 0x8000000905097221 */ /* 0x008fc60000000000 */
[----:B0-----:R-:W-:-:S04]  /*02e0*/  FMUL R4, R20, R11 ;  /* 0x0000000b14047220 */ /* 0x001fc80000400000 */
[----:B------:R-:W-:-:S04]  /*02f0*/  FMUL R4, R9, R4 ;  /* 0x0000000409047220 */ /* 0x000fc80000400000 */
[----:B----4-:R-:W-:Y:S01]  /*0300*/  FFMA R4, R4, R18, R19 ;  /* 0x0000001204047223 */ /* 0x010fe20000000013 */
[----:B------:R0:W-:Y:S04]  /*0310*/  @!P0 STG.E desc[UR4][R2.64], R5 ;  /* 0x0000000502008986 */ /* 0x0001e8000c101904 */
[----:B------:R-:W-:-:S04]  /*0320*/  FSETP.GEU.AND P1, PT, R4, RZ, PT ;  /* 0x000000ff0400720b */ /* 0x000fc80003f2e000 */
[----:B------:R-:W-:Y:S01]  /*0330*/  FSEL R9, R4, RZ, P1 ;  /* 0x000000ff04097208 */ /* 0x000fe20000800000 */
[----:B0-----:R-:W-:Y:S08]  /*0340*/  @P0 EXIT ;  /* 0x000000000000094d */ /* 0x001ff00003800000 */
[----:B------:R-:W-:Y:S01]  /*0350*/  STG.E desc[UR4][R6.64], R9 ;  /* 0x0000000906007986 */ /* 0x000fe2000c101904 */
[----:B------:R-:W-:Y:S05]  /*0360*/  EXIT ;  /* 0x000000000000794d */ /* 0x000fea0003800000 */
.L_x_0:
[----:B------:R-:W-:-:S00]  /*0370*/  BRA `(.L_x_0) ;  /* 0xfffffffc00fc7947 */ /* 0x000fc0000383ffff */
[----:B------:R-:W-:-:S00]  /*0380*/  NOP ;  /* 0x0000000000007918 */ /* 0x000fc00000000000 */
[----:B------:R-:W-:-:S00]  /*0390*/  NOP ;  /* 0x0000000000007918 */ /* 0x000fc00000000000 */
[----:B------:R-:W-:-:S00]  /*03a0*/  NOP ;  /* 0x0000000000007918 */ /* 0x000fc00000000000 */
[----:B------:R-:W-:-:S00]  /*03b0*/  NOP ;  /* 0x0000000000007918 */ /* 0x000fc00000000000 */
[----:B------:R-:W-:-:S00]  /*03c0*/  NOP ;  /* 0x0000000000007918 */ /* 0x000fc00000000000 */
[----:B------:R-:W-:-:S00]  /*03d0*/  NOP ;  /* 0x0000000000007918 */ /* 0x000fc00000000000 */
[----:B------:R-:W-:-:S00]  /*03e0*/  NOP ;  /* 0x0000000000007918 */ /* 0x000fc00000000000 */
[----:B------:R-:W-:-:S00]  /*03f0*/  NOP ;  /* 0x0000000000007918 */ /* 0x000fc00000000000 */
.L_x_1:


//--------------------- .nv.global.init           --------------------------
	.section	.nv.global.init,"aw",@progbits
.nv.global.init:
	.type		_$_str,@object
	.size		_$_str,(_$_str_$_2 - _$_str)
_$_str:
        /*0000*/ 	.byte	0x5f, 0x5f, 0x43, 0x55, 0x44, 0x41, 0x5f, 0x46, 0x54, 0x5a, 0x00
	.type		_$_str_$_2,@object
	.size		_$_str_$_2,(.L_1 - _$_str_$_2)
_$_str_$_2:
        /*000b*/ 	.byte	0x5f, 0x5f, 0x43, 0x55, 0x44, 0x41, 0x5f, 0x50, 0x52, 0x45, 0x43, 0x5f, 0x53, 0x51, 0x52, 0x54
        /*001b*/ 	.byte	0x00
.L_1:


//--------------------- .nv.constant0.triton_poi_fused__native_batch_norm_legit_no_training_convolution_relu_46 --------------------------
	.section	.nv.constant0.triton_poi_fused__native_batch_norm_legit_no_training_convolution_relu_46,"a",@progbits
	.sectionflags	@""
	.align	4
.nv.constant0.triton_poi_fused__native_batch_norm_legit_no_training_convolution_relu_46:
	.zero		588
